//
// Generated by NVIDIA NVVM Compiler
//
// Compiler Build ID: CL-36424714
// Cuda compilation tools, release 13.0, V13.0.88
// Based on NVVM 20.0.0
//

.version 9.0
.target sm_100
.address_size 64

	// .globl	_Z6matMulPfS_S_iii

.visible .entry _Z6matMulPfS_S_iii(
	.param .u64 .ptr .align 1 _Z6matMulPfS_S_iii_param_0,
	.param .u64 .ptr .align 1 _Z6matMulPfS_S_iii_param_1,
	.param .u64 .ptr .align 1 _Z6matMulPfS_S_iii_param_2,
	.param .u32 _Z6matMulPfS_S_iii_param_3,
	.param .u32 _Z6matMulPfS_S_iii_param_4,
	.param .u32 _Z6matMulPfS_S_iii_param_5
)
{
	.reg .pred 	%p<13>;
	.reg .b32 	%r<41>;
	.reg .b32 	%f<68>;
	.reg .b64 	%rd<53>;

	ld.param.u64 	%rd7, [_Z6matMulPfS_S_iii_param_0];
	ld.param.u64 	%rd8, [_Z6matMulPfS_S_iii_param_1];
	ld.param.u64 	%rd6, [_Z6matMulPfS_S_iii_param_2];
	ld.param.u32 	%r20, [_Z6matMulPfS_S_iii_param_3];
	ld.param.u32 	%r18, [_Z6matMulPfS_S_iii_param_4];
	ld.param.u32 	%r19, [_Z6matMulPfS_S_iii_param_5];
	cvta.to.global.u64 	%rd1, %rd8;
	cvta.to.global.u64 	%rd2, %rd7;
	mov.u32 	%r21, %ctaid.y;
	mov.u32 	%r22, %ntid.y;
	mov.u32 	%r23, %tid.y;
	mad.lo.s32 	%r1, %r21, %r22, %r23;
	mov.u32 	%r24, %ctaid.x;
	mov.u32 	%r25, %ntid.x;
	mov.u32 	%r26, %tid.x;
	mad.lo.s32 	%r2, %r24, %r25, %r26;
	setp.ge.s32 	%p1, %r1, %r20;
	setp.ge.s32 	%p2, %r2, %r18;
	or.pred  	%p3, %p1, %p2;
	@%p3 bra 	$L__BB0_14;
	setp.lt.s32 	%p4, %r19, 1;
	mov.f32 	%f67, 0f00000000;
	@%p4 bra 	$L__BB0_13;
	mul.lo.s32 	%r3, %r19, %r1;
	and.b32  	%r4, %r19, 7;
	setp.lt.u32 	%p5, %r19, 8;
	mov.f32 	%f67, 0f00000000;
	mov.b32 	%r39, 0;
	@%p5 bra 	$L__BB0_5;
	and.b32  	%r39, %r19, 2147483640;
	neg.s32 	%r37, %r39;
	shl.b32 	%r7, %r18, 3;
	mul.wide.u32 	%rd9, %r3, 4;
	add.s64 	%rd10, %rd9, %rd2;
	add.s64 	%rd52, %rd10, 16;
	mov.f32 	%f67, 0f00000000;
	mul.wide.s32 	%rd13, %r18, 4;
	mov.u32 	%r36, %r2;
$L__BB0_4:
	.pragma "nounroll";
	ld.global.f32 	%f17, [%rd52+-16];
	mul.wide.s32 	%rd11, %r36, 4;
	add.s64 	%rd12, %rd1, %rd11;
	ld.global.f32 	%f18, [%rd12];
	fma.rn.f32 	%f19, %f17, %f18, %f67;
	ld.global.f32 	%f20, [%rd52+-12];
	add.s64 	%rd14, %rd12, %rd13;
	ld.global.f32 	%f21, [%rd14];
	fma.rn.f32 	%f22, %f20, %f21, %f19;
	ld.global.f32 	%f23, [%rd52+-8];
	add.s64 	%rd15, %rd14, %rd13;
	ld.global.f32 	%f24, [%rd15];
	fma.rn.f32 	%f25, %f23, %f24, %f22;
	ld.global.f32 	%f26, [%rd52+-4];
	add.s64 	%rd16, %rd15, %rd13;
	ld.global.f32 	%f27, [%rd16];
	fma.rn.f32 	%f28, %f26, %f27, %f25;
	ld.global.f32 	%f29, [%rd52];
	add.s64 	%rd17, %rd16, %rd13;
	ld.global.f32 	%f30, [%rd17];
	fma.rn.f32 	%f31, %f29, %f30, %f28;
	ld.global.f32 	%f32, [%rd52+4];
	add.s64 	%rd18, %rd17, %rd13;
	ld.global.f32 	%f33, [%rd18];
	fma.rn.f32 	%f34, %f32, %f33, %f31;
	ld.global.f32 	%f35, [%rd52+8];
	add.s64 	%rd19, %rd18, %rd13;
	ld.global.f32 	%f36, [%rd19];
	fma.rn.f32 	%f37, %f35, %f36, %f34;
	ld.global.f32 	%f38, [%rd52+12];
	add.s64 	%rd20, %rd19, %rd13;
	ld.global.f32 	%f39, [%rd20];
	fma.rn.f32 	%f67, %f38, %f39, %f37;
	add.s32 	%r37, %r37, 8;
	add.s32 	%r36, %r36, %r7;
	add.s64 	%rd52, %rd52, 32;
	setp.ne.s32 	%p6, %r37, 0;
	@%p6 bra 	$L__BB0_4;
$L__BB0_5:
	setp.eq.s32 	%p7, %r4, 0;
	@%p7 bra 	$L__BB0_13;
	and.b32  	%r13, %r19, 3;
	setp.lt.u32 	%p8, %r4, 4;
	@%p8 bra 	$L__BB0_8;
	add.s32 	%r28, %r39, %r3;
	mul.wide.u32 	%rd21, %r28, 4;
	add.s64 	%rd22, %rd2, %rd21;
	ld.global.f32 	%f41, [%rd22];
	mad.lo.s32 	%r29, %r39, %r18, %r2;
	mul.wide.s32 	%rd23, %r29, 4;
	add.s64 	%rd24, %rd1, %rd23;
	ld.global.f32 	%f42, [%rd24];
	fma.rn.f32 	%f43, %f41, %f42, %f67;
	cvt.u64.u32 	%rd25, %r3;
	cvt.u64.u32 	%rd26, %r39;
	add.s64 	%rd27, %rd26, %rd25;
	shl.b64 	%rd28, %rd27, 2;
	add.s64 	%rd29, %rd2, %rd28;
	ld.global.f32 	%f44, [%rd29+4];
	mul.wide.s32 	%rd30, %r18, 4;
	add.s64 	%rd31, %rd24, %rd30;
	ld.global.f32 	%f45, [%rd31];
	fma.rn.f32 	%f46, %f44, %f45, %f43;
	ld.global.f32 	%f47, [%rd29+8];
	add.s64 	%rd32, %rd31, %rd30;
	ld.global.f32 	%f48, [%rd32];
	fma.rn.f32 	%f49, %f47, %f48, %f46;
	ld.global.f32 	%f50, [%rd29+12];
	add.s64 	%rd33, %rd32, %rd30;
	ld.global.f32 	%f51, [%rd33];
	fma.rn.f32 	%f67, %f50, %f51, %f49;
	add.s32 	%r39, %r39, 4;
$L__BB0_8:
	setp.eq.s32 	%p9, %r13, 0;
	@%p9 bra 	$L__BB0_13;
	setp.eq.s32 	%p10, %r13, 1;
	@%p10 bra 	$L__BB0_11;
	add.s32 	%r30, %r39, %r3;
	mul.wide.u32 	%rd34, %r30, 4;
	add.s64 	%rd35, %rd2, %rd34;
	ld.global.f32 	%f53, [%rd35];
	mad.lo.s32 	%r31, %r39, %r18, %r2;
	mul.wide.s32 	%rd36, %r31, 4;
	add.s64 	%rd37, %rd1, %rd36;
	ld.global.f32 	%f54, [%rd37];
	fma.rn.f32 	%f55, %f53, %f54, %f67;
	cvt.u64.u32 	%rd38, %r3;
	cvt.u64.u32 	%rd39, %r39;
	add.s64 	%rd40, %rd39, %rd38;
	shl.b64 	%rd41, %rd40, 2;
	add.s64 	%rd42, %rd2, %rd41;
	ld.global.f32 	%f56, [%rd42+4];
	mul.wide.s32 	%rd43, %r18, 4;
	add.s64 	%rd44, %rd37, %rd43;
	ld.global.f32 	%f57, [%rd44];
	fma.rn.f32 	%f67, %f56, %f57, %f55;
	add.s32 	%r39, %r39, 2;
$L__BB0_11:
	and.b32  	%r32, %r19, 1;
	setp.eq.b32 	%p11, %r32, 1;
	not.pred 	%p12, %p11;
	@%p12 bra 	$L__BB0_13;
	add.s32 	%r33, %r39, %r3;
	mul.wide.u32 	%rd45, %r33, 4;
	add.s64 	%rd46, %rd2, %rd45;
	ld.global.f32 	%f58, [%rd46];
	mad.lo.s32 	%r34, %r39, %r18, %r2;
	mul.wide.s32 	%rd47, %r34, 4;
	add.s64 	%rd48, %rd1, %rd47;
	ld.global.f32 	%f59, [%rd48];
	fma.rn.f32 	%f67, %f58, %f59, %f67;
$L__BB0_13:
	mad.lo.s32 	%r35, %r18, %r1, %r2;
	cvta.to.global.u64 	%rd49, %rd6;
	mul.wide.s32 	%rd50, %r35, 4;
	add.s64 	%rd51, %rd49, %rd50;
	st.global.f32 	[%rd51], %f67;
$L__BB0_14:
	ret;

}


// ===== COMPILED SASS (sm_100) =====

	.target	sm_100

	.elftype	@"ET_EXEC"


//--------------------- .note.nv.tkinfo           --------------------------
	.section	.note.nv.tkinfo,"",@"SHT_NOTE"
	.sectionflags	@"SHF_NOTE_NV_TKINFO"
	.tkinfo
        /*0018*/ 	.word	0x00000002
        /*0030*/ 	.string	""
        /*0030*/ 	.string	"ptxas"
        /*0030*/ 	.string	"Cuda compilation tools, release 13.0, V13.0.88"
        /*0030*/ 	.string	"Build cuda_13.0.r13.0/compiler.36424714_0"
        /*0030*/ 	.string	"-arch sm_100 -m 64 "



//--------------------- .note.nv.cuinfo           --------------------------
	.section	.note.nv.cuinfo,"",@"SHT_NOTE"
	.sectionflags	@"SHF_NOTE_NV_CUINFO"
        /*0018*/ 	.short	0x0002
        /*001a*/ 	.short	0x0064
        /*001c*/ 	.short	0x0082
	.zero		2


//--------------------- .nv.info                  --------------------------
	.section	.nv.info,"",@"SHT_CUDA_INFO"
	.align	4


	//----- nvinfo : EIATTR_REGCOUNT
	.align		4
        /*0000*/ 	.byte	0x04, 0x2f
        /*0002*/ 	.short	(.L_1 - .L_0)
	.align		4
.L_0:
        /*0004*/ 	.word	index@(_Z6matMulPfS_S_iii)
        /*0008*/ 	.word	0x00000020


	//----- nvinfo : EIATTR_FRAME_SIZE
	.align		4
.L_1:
        /*000c*/ 	.byte	0x04, 0x11
        /*000e*/ 	.short	(.L_3 - .L_2)
	.align		4
.L_2:
        /*0010*/ 	.word	index@(_Z6matMulPfS_S_iii)
        /*0014*/ 	.word	0x00000000


	//----- nvinfo : EIATTR_MIN_STACK_SIZE
	.align		4
.L_3:
        /*0018*/ 	.byte	0x04, 0x12
        /*001a*/ 	.short	(.L_5 - .L_4)
	.align		4
.L_4:
        /*001c*/ 	.word	index@(_Z6matMulPfS_S_iii)
        /*0020*/ 	.word	0x00000000
.L_5:


//--------------------- .nv.compat                --------------------------
	.section	.nv.compat,"",@"SHT_CUDA_COMPAT_INFO"
	.align	4
        /*0000*/ 	.byte	0x02, 0x09, 0x00, 0x00, 0x02, 0x02, 0x01, 0x00, 0x02, 0x05, 0x05, 0x00, 0x03, 0x07, 0x01, 0x01
        /*0010*/ 	.byte	0x02, 0x03, 0x00, 0x00, 0x02, 0x06, 0x01, 0x00, 0x04, 0x0b, 0x08, 0x00, 0x09, 0x00, 0x00, 0x00
        /*0020*/ 	.byte	0x00, 0x00, 0x00, 0x00


//--------------------- .nv.info._Z6matMulPfS_S_iii --------------------------
	.section	.nv.info._Z6matMulPfS_S_iii,"",@"SHT_CUDA_INFO"
	.sectionflags	@""
	.align	4


	//----- nvinfo : EIATTR_CUDA_API_VERSION
	.align		4
        /*0000*/ 	.byte	0x04, 0x37
        /*0002*/ 	.short	(.L_7 - .L_6)
.L_6:
        /*0004*/ 	.word	0x00000082


	//----- nvinfo : EIATTR_KPARAM_INFO
	.align		4
.L_7:
        /*0008*/ 	.byte	0x04, 0x17
        /*000a*/ 	.short	(.L_9 - .L_8)
.L_8:
        /*000c*/ 	.word	0x00000000
        /*0010*/ 	.short	0x0005
        /*0012*/ 	.short	0x0020
        /*0014*/ 	.byte	0x00, 0xf0, 0x11, 0x00


	//----- nvinfo : EIATTR_KPARAM_INFO
	.align		4
.L_9:
        /*0018*/ 	.byte	0x04, 0x17
        /*001a*/ 	.short	(.L_11 - .L_10)
.L_10:
        /*001c*/ 	.word	0x00000000
        /*0020*/ 	.short	0x0004
        /*0022*/ 	.short	0x001c
        /*0024*/ 	.byte	0x00, 0xf0, 0x11, 0x00


	//----- nvinfo : EIATTR_KPARAM_INFO
	.align		4
.L_11:
        /*0028*/ 	.byte	0x04, 0x17
        /*002a*/ 	.short	(.L_13 - .L_12)
.L_12:
        /*002c*/ 	.word	0x00000000
        /*0030*/ 	.short	0x0003
        /*0032*/ 	.short	0x0018
        /*0034*/ 	.byte	0x00, 0xf0, 0x11, 0x00


	//----- nvinfo : EIATTR_KPARAM_INFO
	.align		4
.L_13:
        /*0038*/ 	.byte	0x04, 0x17
        /*003a*/ 	.short	(.L_15 - .L_14)
.L_14:
        /*003c*/ 	.word	0x00000000
        /*0040*/ 	.short	0x0002
        /*0042*/ 	.short	0x0010
        /*0044*/ 	.byte	0x00, 0xf5, 0x21, 0x00


	//----- nvinfo : EIATTR_KPARAM_INFO
	.align		4
.L_15:
        /*0048*/ 	.byte	0x04, 0x17
        /*004a*/ 	.short	(.L_17 - .L_16)
.L_16:
        /*004c*/ 	.word	0x00000000
        /*0050*/ 	.short	0x0001
        /*0052*/ 	.short	0x0008
        /*0054*/ 	.byte	0x00, 0xf5, 0x21, 0x00


	//----- nvinfo : EIATTR_KPARAM_INFO
	.align		4
.L_17:
        /*0058*/ 	.byte	0x04, 0x17
        /*005a*/ 	.short	(.L_19 - .L_18)
.L_18:
        /*005c*/ 	.word	0x00000000
        /*0060*/ 	.short	0x0000
        /*0062*/ 	.short	0x0000
        /*0064*/ 	.byte	0x00, 0xf5, 0x21, 0x00


	//----- nvinfo : EIATTR_SPARSE_MMA_MASK
	.align		4
.L_19:
        /*0068*/ 	.byte	0x03, 0x50
        /*006a*/ 	.short	0x0000


	//----- nvinfo : EIATTR_MAXREG_COUNT
	.align		4
        /*006c*/ 	.byte	0x03, 0x1b
        /*006e*/ 	.short	0x00ff


	//----- nvinfo : EIATTR_MERCURY_ISA_VERSION
	.align		4
        /*0070*/ 	.byte	0x03, 0x5f
        /*0072*/ 	.short	0x0101


	//----- nvinfo : EIATTR_VRC_CTA_INIT_COUNT
	.align		4
        /*0074*/ 	.byte	0x02, 0x4a
	.zero		1
	.zero		1


	//----- nvinfo : EIATTR_EXIT_INSTR_OFFSETS
	.align		4
        /*0078*/ 	.byte	0x04, 0x1c
        /*007a*/ 	.short	(.L_21 - .L_20)


	//   ....[0]....
.L_20:
        /*007c*/ 	.word	0x000000c0


	//   ....[1]....
        /*0080*/ 	.word	0x000008e0


	//----- nvinfo : EIATTR_CBANK_PARAM_SIZE
	.align		4
.L_21:
        /*0084*/ 	.byte	0x03, 0x19
        /*0086*/ 	.short	0x0024


	//----- nvinfo : EIATTR_PARAM_CBANK
	.align		4
        /*0088*/ 	.byte	0x04, 0x0a
        /*008a*/ 	.short	(.L_23 - .L_22)
	.align		4
.L_22:
        /*008c*/ 	.word	index@(.nv.constant0._Z6matMulPfS_S_iii)
        /*0090*/ 	.short	0x0380
        /*0092*/ 	.short	0x0024


	//----- nvinfo : EIATTR_SW_WAR
	.align		4
.L_23:
        /*0094*/ 	.byte	0x04, 0x36
        /*0096*/ 	.short	(.L_25 - .L_24)
.L_24:
        /*0098*/ 	.word	0x00000008
.L_25:


//--------------------- .nv.callgraph             --------------------------
	.section	.nv.callgraph,"",@"SHT_CUDA_CALLGRAPH"
	.align	4
	.sectionentsize	8
	.align		4
        /*0000*/ 	.word	0x00000000
	.align		4
        /*0004*/ 	.word	0xffffffff
	.align		4
        /*0008*/ 	.word	0x00000000
	.align		4
        /*000c*/ 	.word	0xfffffffe
	.align		4
        /*0010*/ 	.word	0x00000000
	.align		4
        /*0014*/ 	.word	0xfffffffd
	.align		4
        /*0018*/ 	.word	0x00000000
	.align		4
        /*001c*/ 	.word	0xfffffffc


//--------------------- .text._Z6matMulPfS_S_iii  --------------------------
	.section	.text._Z6matMulPfS_S_iii,"ax",@progbits
	.align	128
        .global         _Z6matMulPfS_S_iii
        .type           _Z6matMulPfS_S_iii,@function
        .size           _Z6matMulPfS_S_iii,(.L_x_5 - _Z6matMulPfS_S_iii)
        .other          _Z6matMulPfS_S_iii,@"STO_CUDA_ENTRY STV_DEFAULT"
_Z6matMulPfS_S_iii:
.text._Z6matMulPfS_S_iii:
[----:B------:R-:W-:Y:S01]  /*0000*/  LDC R1, c[0x0][0x37c] ;  /* 0x0000df00ff017b82 */ /* 0x000fe20000000800 */
[----:B------:R-:W0:Y:S07]  /*0010*/  S2R R5, SR_TID.X ;  /* 0x0000000000057919 */ /* 0x000e2e0000002100 */
[----:B------:R-:W1:Y:S01]  /*0020*/  LDC R19, c[0x0][0x364] ;  /* 0x0000d900ff137b82 */ /* 0x000e620000000800 */
[----:B------:R-:W1:Y:S07]  /*0030*/  S2R R4, SR_TID.Y ;  /* 0x0000000000047919 */ /* 0x000e6e0000002200 */
[----:B------:R-:W0:Y:S08]  /*0040*/  S2UR UR5, SR_CTAID.X ;  /* 0x00000000000579c3 */ /* 0x000e300000002500 */
[----:B------:R-:W0:Y:S08]  /*0050*/  LDC R0, c[0x0][0x360] ;  /* 0x0000d800ff007b82 */ /* 0x000e300000000800 */
[----:B------:R-:W1:Y:S08]  /*0060*/  S2UR UR4, SR_CTAID.Y ;  /* 0x00000000000479c3 */ /* 0x000e700000002600 */
[----:B------:R-:W2:Y:S01]  /*0070*/  LDC.64 R2, c[0x0][0x398] ;  /* 0x0000e600ff027b82 */ /* 0x000ea20000000a00 */
[----:B0-----:R-:W-:-:S02]  /*0080*/  IMAD R0, R0, UR5, R5 ;  /* 0x0000000500007c24 */ /* 0x001fc4000f8e0205 */
[----:B-1----:R-:W-:-:S03]  /*0090*/  IMAD R19, R19, UR4, R4 ;  /* 0x0000000413137c24 */ /* 0x002fc6000f8e0204 */
[----:B--2---:R-:W-:-:S04]  /*00a0*/  ISETP.GE.AND P0, PT, R0, R3, PT ;  /* 0x000000030000720c */ /* 0x004fc80003f06270 */
[----:B------:R-:W-:-:S13]  /*00b0*/  ISETP.GE.OR P0, PT, R19, R2, P0 ;  /* 0x000000021300720c */ /* 0x000fda0000706670 */
[----:B------:R-:W-:Y:S05]  /*00c0*/  @P0 EXIT ;  /* 0x000000000000094d */ /* 0x000fea0003800000 */
[----:B------:R-:W0:Y:S01]  /*00d0*/  LDC R2, c[0x0][0x3a0] ;  /* 0x0000e800ff027b82 */ /* 0x000e220000000800 */
[----:B------:R-:W1:Y:S01]  /*00e0*/  LDCU.64 UR4, c[0x0][0x358] ;  /* 0x00006b00ff0477ac */ /* 0x000e620008000a00 */
[----:B------:R-:W-:Y:S01]  /*00f0*/  HFMA2 R24, -RZ, RZ, 0, 0 ;  /* 0x00000000ff187431 */ /* 0x000fe200000001ff */
[----:B0-----:R-:W-:-:S13]  /*0100*/  ISETP.GE.AND P0, PT, R2, 0x1, PT ;  /* 0x000000010200780c */ /* 0x001fda0003f06270 */
[----:B-1----:R-:W-:Y:S05]  /*0110*/  @!P0 BRA `(.L_x_0) ;  /* 0x0000000400e08947 */ /* 0x002fea0003800000 */
[C---:B------:R-:W-:Y:S01]  /*0120*/  ISETP.GE.U32.AND P1, PT, R2.reuse, 0x8, PT ;  /* 0x000000080200780c */ /* 0x040fe20003f26070 */
[----:B------:R-:W-:Y:S01]  /*0130*/  IMAD R20, R19, R2, RZ ;  /* 0x0000000213147224 */ /* 0x000fe200078e02ff */
[----:B------:R-:W-:Y:S02]  /*0140*/  LOP3.LUT R27, R2, 0x7, RZ, 0xc0, !PT ;  /* 0x00000007021b7812 */ /* 0x000fe400078ec0ff */
[----:B------:R-:W-:Y:S02]  /*0150*/  MOV R24, RZ ;  /* 0x000000ff00187202 */ /* 0x000fe40000000f00 */
[----:B------:R-:W-:Y:S02]  /*0160*/  ISETP.NE.AND P0, PT, R27, RZ, PT ;  /* 0x000000ff1b00720c */ /* 0x000fe40003f05270 */
[----:B------:R-:W-:-:S05]  /*0170*/  MOV R21, RZ ;  /* 0x000000ff00157202 */ /* 0x000fca0000000f00 */
[----:B------:R-:W-:Y:S06]  /*0180*/  @!P1 BRA `(.L_x_1) ;  /* 0x0000000000c49947 */ /* 0x000fec0003800000 */
[----:B------:R-:W0:Y:S01]  /*0190*/  LDC.64 R4, c[0x0][0x380] ;  /* 0x0000e000ff047b82 */ /* 0x000e220000000a00 */
[----:B------:R-:W-:Y:S02]  /*01a0*/  LOP3.LUT R21, R2, 0x7ffffff8, RZ, 0xc0, !PT ;  /* 0x7ffffff802157812 */ /* 0x000fe400078ec0ff */
[----:B------:R-:W-:Y:S02]  /*01b0*/  MOV R24, RZ ;  /* 0x000000ff00187202 */ /* 0x000fe40000000f00 */
[----:B------:R-:W-:Y:S02]  /*01c0*/  MOV R18, R0 ;  /* 0x0000000000127202 */ /* 0x000fe40000000f00 */
[----:B------:R-:W-:Y:S01]  /*01d0*/  IADD3 R22, PT, PT, -R21, RZ, RZ ;  /* 0x000000ff15167210 */ /* 0x000fe20007ffe1ff */
[----:B0-----:R-:W-:-:S03]  /*01e0*/  IMAD.WIDE.U32 R4, R20, 0x4, R4 ;  /* 0x0000000414047825 */ /* 0x001fc600078e0004 */
[----:B------:R-:W-:-:S04]  /*01f0*/  IADD3 R6, P1, PT, R4, 0x10, RZ ;  /* 0x0000001004067810 */ /* 0x000fc80007f3e0ff */
[----:B------:R-:W-:-:S09]  /*0200*/  IADD3.X R7, PT, PT, RZ, R5, RZ, P1, !PT ;  /* 0x00000005ff077210 */ /* 0x000fd20000ffe4ff */
.L_x_2:
[----:B------:R-:W0:Y:S01]  /*0210*/  LDC.64 R16, c[0x0][0x388] ;  /* 0x0000e200ff107b82 */ /* 0x000e220000000a00 */
[----:B------:R-:W-:Y:S02]  /*0220*/  MOV R4, R6 ;  /* 0x0000000600047202 */ /* 0x000fe40000000f00 */
[----:B------:R-:W-:-:S05]  /*0230*/  MOV R5, R7 ;  /* 0x0000000700057202 */ /* 0x000fca0000000f00 */
[----:B------:R-:W2:Y:S04]  /*0240*/  LDG.E R25, desc[UR4][R4.64+-0x10] ;  /* 0xfffff00404197981 */ /* 0x000ea8000c1e1900 */
[----:B------:R-:W3:Y:S04]  /*0250*/  LDG.E R23, desc[UR4][R4.64+-0xc] ;  /* 0xfffff40404177981 */ /* 0x000ee8000c1e1900 */
[----:B------:R-:W4:Y:S04]  /*0260*/  LDG.E R29, desc[UR4][R4.64+-0x8] ;  /* 0xfffff804041d7981 */ /* 0x000f28000c1e1900 */
[----:B------:R-:W5:Y:S01]  /*0270*/  LDG.E R28, desc[UR4][R4.64+-0x4] ;  /* 0xfffffc04041c7981 */ /* 0x000f62000c1e1900 */
[----:B0-----:R-:W-:-:S05]  /*0280*/  IMAD.WIDE R16, R18, 0x4, R16 ;  /* 0x0000000412107825 */ /* 0x001fca00078e0210 */
[----:B------:R0:W2:Y:S01]  /*0290*/  LDG.E R26, desc[UR4][R16.64] ;  /* 0x00000004101a7981 */ /* 0x0000a2000c1e1900 */
[----:B------:R-:W-:-:S04]  /*02a0*/  IMAD.WIDE R14, R3, 0x4, R16 ;  /* 0x00000004030e7825 */ /* 0x000fc800078e0210 */
[C---:B------:R-:W-:Y:S02]  /*02b0*/  IMAD.WIDE R6, R3.reuse, 0x4, R14 ;  /* 0x0000000403067825 */ /* 0x040fe400078e020e */
[----:B------:R-:W3:Y:S02]  /*02c0*/  LDG.E R14, desc[UR4][R14.64] ;  /* 0x000000040e0e7981 */ /* 0x000ee4000c1e1900 */
[C---:B------:R-:W-:Y:S02]  /*02d0*/  IMAD.WIDE R10, R3.reuse, 0x4, R6 ;  /* 0x00000004030a7825 */ /* 0x040fe400078e0206 */
[----:B------:R-:W4:Y:S02]  /*02e0*/  LDG.E R6, desc[UR4][R6.64] ;  /* 0x0000000406067981 */ /* 0x000f24000c1e1900 */
[C---:B------:R-:W-:Y:S02]  /*02f0*/  IMAD.WIDE R8, R3.reuse, 0x4, R10 ;  /* 0x0000000403087825 */ /* 0x040fe400078e020a */
[----:B------:R-:W5:Y:S02]  /*0300*/  LDG.E R10, desc[UR4][R10.64] ;  /* 0x000000040a0a7981 */ /* 0x000f64000c1e1900 */
[----:B------:R-:W-:-:S02]  /*0310*/  IMAD.WIDE R12, R3, 0x4, R8 ;  /* 0x00000004030c7825 */ /* 0x000fc400078e0208 */
[----:B------:R-:W5:Y:S04]  /*0320*/  LDG.E R7, desc[UR4][R4.64] ;  /* 0x0000000404077981 */ /* 0x000f68000c1e1900 */
[----:B------:R-:W5:Y:S01]  /*0330*/  LDG.E R8, desc[UR4][R8.64] ;  /* 0x0000000408087981 */ /* 0x000f62000c1e1900 */
[----:B0-----:R-:W-:-:S03]  /*0340*/  IMAD.WIDE R16, R3, 0x4, R12 ;  /* 0x0000000403107825 */ /* 0x001fc600078e020c */
[----:B------:R-:W5:Y:S04]  /*0350*/  LDG.E R12, desc[UR4][R12.64] ;  /* 0x000000040c0c7981 */ /* 0x000f68000c1e1900 */
[----:B------:R-:W5:Y:S04]  /*0360*/  LDG.E R15, desc[UR4][R16.64] ;  /* 0x00000004100f7981 */ /* 0x000f68000c1e1900 */
[----:B------:R-:W5:Y:S04]  /*0370*/  LDG.E R9, desc[UR4][R4.64+0x4] ;  /* 0x0000040404097981 */ /* 0x000f68000c1e1900 */
[----:B------:R-:W5:Y:S01]  /*0380*/  LDG.E R11, desc[UR4][R4.64+0xc] ;  /* 0x00000c04040b7981 */ /* 0x000f62000c1e1900 */
[----:B--2---:R-:W-:Y:S01]  /*0390*/  FFMA R26, R25, R26, R24 ;  /* 0x0000001a191a7223 */ /* 0x004fe20000000018 */
[----:B------:R-:W-:-:S02]  /*03a0*/  IMAD.WIDE R24, R3, 0x4, R16 ;  /* 0x0000000403187825 */ /* 0x000fc400078e0210 */
[----:B------:R-:W2:Y:S04]  /*03b0*/  LDG.E R16, desc[UR4][R4.64+0x8] ;  /* 0x0000080404107981 */ /* 0x000ea8000c1e1900 */
[----:B------:R-:W2:Y:S01]  /*03c0*/  LDG.E R24, desc[UR4][R24.64] ;  /* 0x0000000418187981 */ /* 0x000ea2000c1e1900 */
[----:B---3--:R-:W-:Y:S01]  /*03d0*/  FFMA R14, R23, R14, R26 ;  /* 0x0000000e170e7223 */ /* 0x008fe2000000001a */
[----:B------:R-:W-:-:S03]  /*03e0*/  IADD3 R22, PT, PT, R22, 0x8, RZ ;  /* 0x0000000816167810 */ /* 0x000fc60007ffe0ff */
[----:B----4-:R-:W-:Y:S01]  /*03f0*/  FFMA R29, R29, R6, R14 ;  /* 0x000000061d1d7223 */ /* 0x010fe2000000000e */
[----:B------:R-:W-:-:S03]  /*0400*/  ISETP.NE.AND P1, PT, R22, RZ, PT ;  /* 0x000000ff1600720c */ /* 0x000fc60003f25270 */
[----:B-----5:R-:W-:Y:S01]  /*0410*/  FFMA R10, R28, R10, R29 ;  /* 0x0000000a1c0a7223 */ /* 0x020fe2000000001d */
[----:B------:R-:W-:-:S03]  /*0420*/  IADD3 R6, P2, PT, R4, 0x20, RZ ;  /* 0x0000002004067810 */ /* 0x000fc60007f5e0ff */
[----:B------:R-:W-:Y:S01]  /*0430*/  FFMA R8, R7, R8, R10 ;  /* 0x0000000807087223 */ /* 0x000fe2000000000a */
[----:B------:R-:W-:Y:S02]  /*0440*/  IADD3.X R7, PT, PT, RZ, R5, RZ, P2, !PT ;  /* 0x00000005ff077210 */ /* 0x000fe400017fe4ff */
[----:B------:R-:W-:Y:S01]  /*0450*/  LEA R18, R3, R18, 0x3 ;  /* 0x0000001203127211 */ /* 0x000fe200078e18ff */
[----:B------:R-:W-:-:S04]  /*0460*/  FFMA R9, R9, R12, R8 ;  /* 0x0000000c09097223 */ /* 0x000fc80000000008 */
[----:B--2---:R-:W-:-:S04]  /*0470*/  FFMA R16, R16, R15, R9 ;  /* 0x0000000f10107223 */ /* 0x004fc80000000009 */
[----:B------:R-:W-:Y:S01]  /*0480*/  FFMA R24, R11, R24, R16 ;  /* 0x000000180b187223 */ /* 0x000fe20000000010 */
[----:B------:R-:W-:Y:S06]  /*0490*/  @P1 BRA `(.L_x_2) ;  /* 0xfffffffc005c1947 */ /* 0x000fec000383ffff */
.L_x_1:
[----:B------:R-:W-:Y:S05]  /*04a0*/  @!P0 BRA `(.L_x_0) ;  /* 0x0000000000fc8947 */ /* 0x000fea0003800000 */
[----:B------:R-:W-:Y:S02]  /*04b0*/  ISETP.GE.U32.AND P1, PT, R27, 0x4, PT ;  /* 0x000000041b00780c */ /* 0x000fe40003f26070 */
[----:B------:R-:W-:-:S04]  /*04c0*/  LOP3.LUT R16, R2, 0x3, RZ, 0xc0, !PT ;  /* 0x0000000302107812 */ /* 0x000fc800078ec0ff */
[----:B------:R-:W-:-:S07]  /*04d0*/  ISETP.NE.AND P0, PT, R16, RZ, PT ;  /* 0x000000ff1000720c */ /* 0x000fce0003f05270 */
[----:B------:R-:W-:Y:S06]  /*04e0*/  @!P1 BRA `(.L_x_3) ;  /* 0x00000000006c9947 */ /* 0x000fec0003800000 */
[----:B------:R-:W0:Y:S01]  /*04f0*/  LDC.64 R6, c[0x0][0x388] ;  /* 0x0000e200ff067b82 */ /* 0x000e220000000a00 */
[----:B------:R-:W1:Y:S01]  /*0500*/  LDCU.64 UR6, c[0x0][0x380] ;  /* 0x00007000ff0677ac */ /* 0x000e620008000a00 */
[----:B------:R-:W-:Y:S01]  /*0510*/  IMAD R9, R21, R3, R0 ;  /* 0x0000000315097224 */ /* 0x000fe200078e0200 */
[CC--:B------:R-:W-:Y:S02]  /*0520*/  IADD3 R5, PT, PT, R20.reuse, R21.reuse, RZ ;  /* 0x0000001514057210 */ /* 0x0c0fe40007ffe0ff */
[----:B------:R-:W-:-:S03]  /*0530*/  IADD3 R10, P1, PT, R20, R21, RZ ;  /* 0x00000015140a7210 */ /* 0x000fc60007f3e0ff */
[----:B------:R-:W2:Y:S01]  /*0540*/  LDC.64 R14, c[0x0][0x380] ;  /* 0x0000e000ff0e7b82 */ /* 0x000ea20000000a00 */
[----:B0-----:R-:W-:-:S04]  /*0550*/  IMAD.WIDE R6, R9, 0x4, R6 ;  /* 0x0000000409067825 */ /* 0x001fc800078e0206 */
[----:B------:R-:W-:Y:S02]  /*0560*/  IMAD.WIDE R8, R3, 0x4, R6 ;  /* 0x0000000403087825 */ /* 0x000fe400078e0206 */
[----:B------:R-:W3:Y:S02]  /*0570*/  LDG.E R6, desc[UR4][R6.64] ;  /* 0x0000000406067981 */ /* 0x000ee4000c1e1900 */
[----:B--2---:R-:W-:Y:S01]  /*0580*/  IMAD.WIDE.U32 R14, R5, 0x4, R14 ;  /* 0x00000004050e7825 */ /* 0x004fe200078e000e */
[----:B------:R-:W-:Y:S02]  /*0590*/  IADD3.X R5, PT, PT, RZ, RZ, RZ, P1, !PT ;  /* 0x000000ffff057210 */ /* 0x000fe40000ffe4ff */
[----:B-1----:R-:W-:-:S03]  /*05a0*/  LEA R4, P1, R10, UR6, 0x2 ;  /* 0x000000060a047c11 */ /* 0x002fc6000f8210ff */
[----:B------:R-:W3:Y:S01]  /*05b0*/  LDG.E R15, desc[UR4][R14.64] ;  /* 0x000000040e0f7981 */ /* 0x000ee2000c1e1900 */
[----:B------:R-:W-:Y:S01]  /*05c0*/  LEA.HI.X R5, R10, UR7, R5, 0x2, P1 ;  /* 0x000000070a057c11 */ /* 0x000fe200088f1405 */
[C---:B------:R-:W-:Y:S02]  /*05d0*/  IMAD.WIDE R10, R3.reuse, 0x4, R8 ;  /* 0x00000004030a7825 */ /* 0x040fe400078e0208 */
[----:B------:R-:W2:Y:S04]  /*05e0*/  LDG.E R8, desc[UR4][R8.64] ;  /* 0x0000000408087981 */ /* 0x000ea8000c1e1900 */
[----:B------:R-:W2:Y:S01]  /*05f0*/  LDG.E R17, desc[UR4][R4.64+0x4] ;  /* 0x0000040404117981 */ /* 0x000ea2000c1e1900 */
[----:B------:R-:W-:-:S03]  /*0600*/  IMAD.WIDE R12, R3, 0x4, R10 ;  /* 0x00000004030c7825 */ /* 0x000fc600078e020a */
[----:B------:R-:W4:Y:S04]  /*0610*/  LDG.E R22, desc[UR4][R10.64] ;  /* 0x000000040a167981 */ /* 0x000f28000c1e1900 */
[----:B------:R-:W4:Y:S04]  /*0620*/  LDG.E R18, desc[UR4][R4.64+0x8] ;  /* 0x0000080404127981 */ /* 0x000f28000c1e1900 */
[----:B------:R-:W5:Y:S04]  /*0630*/  LDG.E R26, desc[UR4][R4.64+0xc] ;  /* 0x00000c04041a7981 */ /* 0x000f68000c1e1900 */
[----:B------:R-:W5:Y:S01]  /*0640*/  LDG.E R12, desc[UR4][R12.64] ;  /* 0x000000040c0c7981 */ /* 0x000f62000c1e1900 */
[----:B------:R-:W-:Y:S01]  /*0650*/  IADD3 R21, PT, PT, R21, 0x4, RZ ;  /* 0x0000000415157810 */ /* 0x000fe20007ffe0ff */
[----:B---3--:R-:W-:-:S04]  /*0660*/  FFMA R24, R15, R6, R24 ;  /* 0x000000060f187223 */ /* 0x008fc80000000018 */
[----:B--2---:R-:W-:-:S04]  /*0670*/  FFMA R17, R17, R8, R24 ;  /* 0x0000000811117223 */ /* 0x004fc80000000018 */
[----:B----4-:R-:W-:-:S04]  /*0680*/  FFMA R17, R18, R22, R17 ;  /* 0x0000001612117223 */ /* 0x010fc80000000011 */
[----:B-----5:R-:W-:-:S07]  /*0690*/  FFMA R24, R26, R12, R17 ;  /* 0x0000000c1a187223 */ /* 0x020fce0000000011 */
.L_x_3:
[----:B------:R-:W-:Y:S05]  /*06a0*/  @!P0 BRA `(.L_x_0) ;  /* 0x00000000007c8947 */ /* 0x000fea0003800000 */
[----:B------:R-:W-:Y:S01]  /*06b0*/  ISETP.NE.AND P1, PT, R16, 0x1, PT ;  /* 0x000000011000780c */ /* 0x000fe20003f25270 */
[----:B------:R-:W0:Y:S01]  /*06c0*/  LDC.64 R12, c[0x0][0x380] ;  /* 0x0000e000ff0c7b82 */ /* 0x000e220000000a00 */
[----:B------:R-:W-:-:S04]  /*06d0*/  LOP3.LUT R2, R2, 0x1, RZ, 0xc0, !PT ;  /* 0x0000000102027812 */ /* 0x000fc800078ec0ff */
[----:B------:R-:W-:-:S03]  /*06e0*/  ISETP.NE.U32.AND P0, PT, R2, 0x1, PT ;  /* 0x000000010200780c */ /* 0x000fc60003f05070 */
[----:B------:R-:W1:Y:S04]  /*06f0*/  LDC.64 R10, c[0x0][0x388] ;  /* 0x0000e200ff0a7b82 */ /* 0x000e680000000a00 */
[CC--:B------:R-:W-:Y:S02]  /*0700*/  @P1 IADD3 R15, PT, PT, R20.reuse, R21.reuse, RZ ;  /* 0x00000015140f1210 */ /* 0x0c0fe40007ffe0ff */
[----:B------:R-:W-:Y:S02]  /*0710*/  @P1 IADD3 R2, P2, PT, R20, R21, RZ ;  /* 0x0000001514021210 */ /* 0x000fe40007f5e0ff */
[----:B------:R-:W2:Y:S02]  /*0720*/  @P1 LDC.64 R4, c[0x0][0x380] ;  /* 0x0000e000ff041b82 */ /* 0x000ea40000000a00 */
[----:B------:R-:W-:-:S06]  /*0730*/  @P1 IADD3.X R14, PT, PT, RZ, RZ, RZ, P2, !PT ;  /* 0x000000ffff0e1210 */ /* 0x000fcc00017fe4ff */
[----:B------:R-:W3:Y:S01]  /*0740*/  LDC.64 R6, c[0x0][0x380] ;  /* 0x0000e000ff067b82 */ /* 0x000ee20000000a00 */
[----:B0-----:R-:W-:-:S04]  /*0750*/  @P1 IMAD.WIDE.U32 R12, R15, 0x4, R12 ;  /* 0x000000040f0c1825 */ /* 0x001fc800078e000c */
[C---:B------:R-:W-:Y:S01]  /*0760*/  @P1 IMAD R15, R21.reuse, R3, R0 ;  /* 0x00000003150f1224 */ /* 0x040fe200078e0200 */
[----:B------:R-:W-:Y:S01]  /*0770*/  @P1 IADD3 R21, PT, PT, R21, 0x2, RZ ;  /* 0x0000000215151810 */ /* 0x000fe20007ffe0ff */
[----:B------:R-:W4:Y:S01]  /*0780*/  @P1 LDG.E R13, desc[UR4][R12.64] ;  /* 0x000000040c0d1981 */ /* 0x000f22000c1e1900 */
[----:B------:R-:W0:Y:S01]  /*0790*/  LDC.64 R8, c[0x0][0x388] ;  /* 0x0000e200ff087b82 */ /* 0x000e220000000a00 */
[----:B-1----:R-:W-:Y:S01]  /*07a0*/  @P1 IMAD.WIDE R10, R15, 0x4, R10 ;  /* 0x000000040f0a1825 */ /* 0x002fe200078e020a */
[----:B------:R-:W-:Y:S02]  /*07b0*/  @!P0 IADD3 R17, PT, PT, R20, R21, RZ ;  /* 0x0000001514118210 */ /* 0x000fe40007ffe0ff */
[----:B--2---:R-:W-:Y:S01]  /*07c0*/  @P1 LEA R4, P2, R2, R4, 0x2 ;  /* 0x0000000402041211 */ /* 0x004fe200078410ff */
[----:B------:R-:W-:-:S03]  /*07d0*/  @!P0 IMAD R21, R21, R3, R0 ;  /* 0x0000000315158224 */ /* 0x000fc600078e0200 */
[----:B------:R-:W-:Y:S01]  /*07e0*/  @P1 LEA.HI.X R5, R2, R5, R14, 0x2, P2 ;  /* 0x0000000502051211 */ /* 0x000fe200010f140e */
[----:B------:R-:W-:Y:S01]  /*07f0*/  @P1 IMAD.WIDE R14, R3, 0x4, R10 ;  /* 0x00000004030e1825 */ /* 0x000fe200078e020a */
[----:B------:R-:W4:Y:S03]  /*0800*/  @P1 LDG.E R2, desc[UR4][R10.64] ;  /* 0x000000040a021981 */ /* 0x000f26000c1e1900 */
[----:B---3--:R-:W-:Y:S01]  /*0810*/  @!P0 IMAD.WIDE.U32 R6, R17, 0x4, R6 ;  /* 0x0000000411068825 */ /* 0x008fe200078e0006 */
[----:B------:R-:W2:Y:S04]  /*0820*/  @P1 LDG.E R5, desc[UR4][R4.64+0x4] ;  /* 0x0000040404051981 */ /* 0x000ea8000c1e1900 */
[----:B------:R-:W2:Y:S01]  /*0830*/  @P1 LDG.E R14, desc[UR4][R14.64] ;  /* 0x000000040e0e1981 */ /* 0x000ea2000c1e1900 */
[----:B0-----:R-:W-:-:S03]  /*0840*/  @!P0 IMAD.WIDE R8, R21, 0x4, R8 ;  /* 0x0000000415088825 */ /* 0x001fc600078e0208 */
[----:B------:R-:W3:Y:S04]  /*0850*/  @!P0 LDG.E R7, desc[UR4][R6.64] ;  /* 0x0000000406078981 */ /* 0x000ee8000c1e1900 */
[----:B------:R-:W3:Y:S01]  /*0860*/  @!P0 LDG.E R8, desc[UR4][R8.64] ;  /* 0x0000000408088981 */ /* 0x000ee2000c1e1900 */
[----:B----4-:R-:W-:-:S04]  /*0870*/  @P1 FFMA R2, R13, R2, R24 ;  /* 0x000000020d021223 */ /* 0x010fc80000000018 */
[----:B--2---:R-:W-:-:S04]  /*0880*/  @P1 FFMA R24, R5, R14, R2 ;  /* 0x0000000e05181223 */ /* 0x004fc80000000002 */
[----:B---3--:R-:W-:-:S07]  /*0890*/  @!P0 FFMA R24, R7, R8, R24 ;  /* 0x0000000807188223 */ /* 0x008fce0000000018 */
.L_x_0:
[----:B------:R-:W0:Y:S01]  /*08a0*/  LDC.64 R4, c[0x0][0x390] ;  /* 0x0000e400ff047b82 */ /* 0x000e220000000a00 */
[----:B------:R-:W-:-:S04]  /*08b0*/  IMAD R3, R19, R3, R0 ;  /* 0x0000000313037224 */ /* 0x000fc800078e0200 */
[----:B0-----:R-:W-:-:S05]  /*08c0*/  IMAD.WIDE R2, R3, 0x4, R4 ;  /* 0x0000000403027825 */ /* 0x001fca00078e0204 */
[----:B------:R-:W-:Y:S01]  /*08d0*/  STG.E desc[UR4][R2.64], R24 ;  /* 0x0000001802007986 */ /* 0x000fe2000c101904 */
[----:B------:R-:W-:Y:S05]  /*08e0*/  EXIT ;  /* 0x000000000000794d */ /* 0x000fea0003800000 */
.L_x_4:
[----:B------:R-:W-:-:S00]  /*08f0*/  BRA `(.L_x_4) ;  /* 0xfffffffc00fc7947 */ /* 0x000fc0000383ffff */
[----:B------:R-:W-:-:S00]  /*0900*/  NOP ;  /* 0x0000000000007918 */ /* 0x000fc00000000000 */
[----:B------:R-:W-:-:S00]  /*0910*/  NOP ;  /* 0x0000000000007918 */ /* 0x000fc00000000000 */
[----:B------:R-:W-:-:S00]  /*0920*/  NOP ;  /* 0x0000000000007918 */ /* 0x000fc00000000000 */
[----:B------:R-:W-:-:S00]  /*0930*/  NOP ;  /* 0x0000000000007918 */ /* 0x000fc00000000000 */
[----:B------:R-:W-:-:S00]  /*0940*/  NOP ;  /* 0x0000000000007918 */ /* 0x000fc00000000000 */
[----:B------:R-:W-:-:S00]  /*0950*/  NOP ;  /* 0x0000000000007918 */ /* 0x000fc00000000000 */
[----:B------:R-:W-:-:S00]  /*0960*/  NOP ;  /* 0x0000000000007918 */ /* 0x000fc00000000000 */
[----:B------:R-:W-:-:S00]  /*0970*/  NOP ;  /* 0x0000000000007918 */ /* 0x000fc00000000000 */
.L_x_5:


//--------------------- .nv.shared.reserved.0     --------------------------
	.section	.nv.shared.reserved.0,"aw",@nobits
	.weak		__nv_reservedSMEM_offset_0_alias
	.size		__nv_reservedSMEM_offset_0_alias, 0, 64
	.other		__nv_reservedSMEM_offset_0_alias,@"STO_CUDA_RESERVED_SHARED STV_DEFAULT"
__nv_reservedSMEM_offset_0_alias:
	.zero		0
	.zero		64


//--------------------- .nv.constant0._Z6matMulPfS_S_iii --------------------------
	.section	.nv.constant0._Z6matMulPfS_S_iii,"a",@progbits
	.sectionflags	@""
	.align	4
.nv.constant0._Z6matMulPfS_S_iii:
	.zero		932


//--------------------- SYMBOLS --------------------------

	.type		.nv.reservedSmem.offset0,@object
	.size		.nv.reservedSmem.offset0,0x4
